//
// Generated by NVIDIA NVVM Compiler
//
// Compiler Build ID: CL-36424714
// Cuda compilation tools, release 13.0, V13.0.88
// Based on NVVM 20.0.0
//

.version 9.0
.target sm_100
.address_size 64

	// .globl	_Z3mulPfS_S_

.visible .entry _Z3mulPfS_S_(
	.param .u64 .ptr .align 1 _Z3mulPfS_S__param_0,
	.param .u64 .ptr .align 1 _Z3mulPfS_S__param_1,
	.param .u64 .ptr .align 1 _Z3mulPfS_S__param_2
)
{
	.reg .pred 	%p<4>;
	.reg .b32 	%r<11>;
	.reg .b32 	%f<97>;
	.reg .b64 	%rd<13>;

	ld.param.u64 	%rd1, [_Z3mulPfS_S__param_0];
	ld.param.u64 	%rd2, [_Z3mulPfS_S__param_1];
	ld.param.u64 	%rd3, [_Z3mulPfS_S__param_2];
	mov.u32 	%r3, %ctaid.y;
	mov.u32 	%r4, %ntid.y;
	mov.u32 	%r5, %tid.y;
	mad.lo.s32 	%r1, %r3, %r4, %r5;
	mov.u32 	%r6, %ctaid.x;
	mov.u32 	%r7, %ntid.x;
	mov.u32 	%r8, %tid.x;
	mad.lo.s32 	%r2, %r6, %r7, %r8;
	setp.gt.u32 	%p1, %r1, 31;
	setp.gt.s32 	%p2, %r2, 31;
	or.pred  	%p3, %p1, %p2;
	@%p3 bra 	$L__BB0_2;
	cvta.to.global.u64 	%rd4, %rd3;
	cvta.to.global.u64 	%rd5, %rd1;
	cvta.to.global.u64 	%rd6, %rd2;
	shl.b32 	%r9, %r1, 5;
	mul.wide.u32 	%rd7, %r9, 4;
	add.s64 	%rd8, %rd5, %rd7;
	ld.global.f32 	%f1, [%rd8];
	mul.wide.s32 	%rd9, %r2, 4;
	add.s64 	%rd10, %rd6, %rd9;
	ld.global.f32 	%f2, [%rd10];
	fma.rn.f32 	%f3, %f1, %f2, 0f00000000;
	ld.global.f32 	%f4, [%rd8+4];
	ld.global.f32 	%f5, [%rd10+128];
	fma.rn.f32 	%f6, %f4, %f5, %f3;
	ld.global.f32 	%f7, [%rd8+8];
	ld.global.f32 	%f8, [%rd10+256];
	fma.rn.f32 	%f9, %f7, %f8, %f6;
	ld.global.f32 	%f10, [%rd8+12];
	ld.global.f32 	%f11, [%rd10+384];
	fma.rn.f32 	%f12, %f10, %f11, %f9;
	ld.global.f32 	%f13, [%rd8+16];
	ld.global.f32 	%f14, [%rd10+512];
	fma.rn.f32 	%f15, %f13, %f14, %f12;
	ld.global.f32 	%f16, [%rd8+20];
	ld.global.f32 	%f17, [%rd10+640];
	fma.rn.f32 	%f18, %f16, %f17, %f15;
	ld.global.f32 	%f19, [%rd8+24];
	ld.global.f32 	%f20, [%rd10+768];
	fma.rn.f32 	%f21, %f19, %f20, %f18;
	ld.global.f32 	%f22, [%rd8+28];
	ld.global.f32 	%f23, [%rd10+896];
	fma.rn.f32 	%f24, %f22, %f23, %f21;
	ld.global.f32 	%f25, [%rd8+32];
	ld.global.f32 	%f26, [%rd10+1024];
	fma.rn.f32 	%f27, %f25, %f26, %f24;
	ld.global.f32 	%f28, [%rd8+36];
	ld.global.f32 	%f29, [%rd10+1152];
	fma.rn.f32 	%f30, %f28, %f29, %f27;
	ld.global.f32 	%f31, [%rd8+40];
	ld.global.f32 	%f32, [%rd10+1280];
	fma.rn.f32 	%f33, %f31, %f32, %f30;
	ld.global.f32 	%f34, [%rd8+44];
	ld.global.f32 	%f35, [%rd10+1408];
	fma.rn.f32 	%f36, %f34, %f35, %f33;
	ld.global.f32 	%f37, [%rd8+48];
	ld.global.f32 	%f38, [%rd10+1536];
	fma.rn.f32 	%f39, %f37, %f38, %f36;
	ld.global.f32 	%f40, [%rd8+52];
	ld.global.f32 	%f41, [%rd10+1664];
	fma.rn.f32 	%f42, %f40, %f41, %f39;
	ld.global.f32 	%f43, [%rd8+56];
	ld.global.f32 	%f44, [%rd10+1792];
	fma.rn.f32 	%f45, %f43, %f44, %f42;
	ld.global.f32 	%f46, [%rd8+60];
	ld.global.f32 	%f47, [%rd10+1920];
	fma.rn.f32 	%f48, %f46, %f47, %f45;
	ld.global.f32 	%f49, [%rd8+64];
	ld.global.f32 	%f50, [%rd10+2048];
	fma.rn.f32 	%f51, %f49, %f50, %f48;
	ld.global.f32 	%f52, [%rd8+68];
	ld.global.f32 	%f53, [%rd10+2176];
	fma.rn.f32 	%f54, %f52, %f53, %f51;
	ld.global.f32 	%f55, [%rd8+72];
	ld.global.f32 	%f56, [%rd10+2304];
	fma.rn.f32 	%f57, %f55, %f56, %f54;
	ld.global.f32 	%f58, [%rd8+76];
	ld.global.f32 	%f59, [%rd10+2432];
	fma.rn.f32 	%f60, %f58, %f59, %f57;
	ld.global.f32 	%f61, [%rd8+80];
	ld.global.f32 	%f62, [%rd10+2560];
	fma.rn.f32 	%f63, %f61, %f62, %f60;
	ld.global.f32 	%f64, [%rd8+84];
	ld.global.f32 	%f65, [%rd10+2688];
	fma.rn.f32 	%f66, %f64, %f65, %f63;
	ld.global.f32 	%f67, [%rd8+88];
	ld.global.f32 	%f68, [%rd10+2816];
	fma.rn.f32 	%f69, %f67, %f68, %f66;
	ld.global.f32 	%f70, [%rd8+92];
	ld.global.f32 	%f71, [%rd10+2944];
	fma.rn.f32 	%f72, %f70, %f71, %f69;
	ld.global.f32 	%f73, [%rd8+96];
	ld.global.f32 	%f74, [%rd10+3072];
	fma.rn.f32 	%f75, %f73, %f74, %f72;
	ld.global.f32 	%f76, [%rd8+100];
	ld.global.f32 	%f77, [%rd10+3200];
	fma.rn.f32 	%f78, %f76, %f77, %f75;
	ld.global.f32 	%f79, [%rd8+104];
	ld.global.f32 	%f80, [%rd10+3328];
	fma.rn.f32 	%f81, %f79, %f80, %f78;
	ld.global.f32 	%f82, [%rd8+108];
	ld.global.f32 	%f83, [%rd10+3456];
	fma.rn.f32 	%f84, %f82, %f83, %f81;
	ld.global.f32 	%f85, [%rd8+112];
	ld.global.f32 	%f86, [%rd10+3584];
	fma.rn.f32 	%f87, %f85, %f86, %f84;
	ld.global.f32 	%f88, [%rd8+116];
	ld.global.f32 	%f89, [%rd10+3712];
	fma.rn.f32 	%f90, %f88, %f89, %f87;
	ld.global.f32 	%f91, [%rd8+120];
	ld.global.f32 	%f92, [%rd10+3840];
	fma.rn.f32 	%f93, %f91, %f92, %f90;
	ld.global.f32 	%f94, [%rd8+124];
	ld.global.f32 	%f95, [%rd10+3968];
	fma.rn.f32 	%f96, %f94, %f95, %f93;
	add.s32 	%r10, %r9, %r2;
	mul.wide.s32 	%rd11, %r10, 4;
	add.s64 	%rd12, %rd4, %rd11;
	st.global.f32 	[%rd12], %f96;
$L__BB0_2:
	ret;

}


// ===== COMPILED SASS (sm_100) =====

	.target	sm_100

	.elftype	@"ET_EXEC"


//--------------------- .note.nv.tkinfo           --------------------------
	.section	.note.nv.tkinfo,"",@"SHT_NOTE"
	.sectionflags	@"SHF_NOTE_NV_TKINFO"
	.tkinfo
        /*0018*/ 	.word	0x00000002
        /*0030*/ 	.string	""
        /*0030*/ 	.string	"ptxas"
        /*0030*/ 	.string	"Cuda compilation tools, release 13.0, V13.0.88"
        /*0030*/ 	.string	"Build cuda_13.0.r13.0/compiler.36424714_0"
        /*0030*/ 	.string	"-arch sm_100 -m 64 "



//--------------------- .note.nv.cuinfo           --------------------------
	.section	.note.nv.cuinfo,"",@"SHT_NOTE"
	.sectionflags	@"SHF_NOTE_NV_CUINFO"
        /*0018*/ 	.short	0x0002
        /*001a*/ 	.short	0x0064
        /*001c*/ 	.short	0x0082
	.zero		2


//--------------------- .nv.info                  --------------------------
	.section	.nv.info,"",@"SHT_CUDA_INFO"
	.align	4


	//----- nvinfo : EIATTR_REGCOUNT
	.align		4
        /*0000*/ 	.byte	0x04, 0x2f
        /*0002*/ 	.short	(.L_1 - .L_0)
	.align		4
.L_0:
        /*0004*/ 	.word	index@(_Z3mulPfS_S_)
        /*0008*/ 	.word	0x00000020


	//----- nvinfo : EIATTR_FRAME_SIZE
	.align		4
.L_1:
        /*000c*/ 	.byte	0x04, 0x11
        /*000e*/ 	.short	(.L_3 - .L_2)
	.align		4
.L_2:
        /*0010*/ 	.word	index@(_Z3mulPfS_S_)
        /*0014*/ 	.word	0x00000000


	//----- nvinfo : EIATTR_MIN_STACK_SIZE
	.align		4
.L_3:
        /*0018*/ 	.byte	0x04, 0x12
        /*001a*/ 	.short	(.L_5 - .L_4)
	.align		4
.L_4:
        /*001c*/ 	.word	index@(_Z3mulPfS_S_)
        /*0020*/ 	.word	0x00000000
.L_5:


//--------------------- .nv.compat                --------------------------
	.section	.nv.compat,"",@"SHT_CUDA_COMPAT_INFO"
	.align	4
        /*0000*/ 	.byte	0x02, 0x09, 0x00, 0x00, 0x02, 0x02, 0x01, 0x00, 0x02, 0x05, 0x05, 0x00, 0x03, 0x07, 0x01, 0x01
        /*0010*/ 	.byte	0x02, 0x03, 0x00, 0x00, 0x02, 0x06, 0x01, 0x00, 0x04, 0x0b, 0x08, 0x00, 0x09, 0x00, 0x00, 0x00
        /*0020*/ 	.byte	0x00, 0x00, 0x00, 0x00


//--------------------- .nv.info._Z3mulPfS_S_     --------------------------
	.section	.nv.info._Z3mulPfS_S_,"",@"SHT_CUDA_INFO"
	.sectionflags	@""
	.align	4


	//----- nvinfo : EIATTR_CUDA_API_VERSION
	.align		4
        /*0000*/ 	.byte	0x04, 0x37
        /*0002*/ 	.short	(.L_7 - .L_6)
.L_6:
        /*0004*/ 	.word	0x00000082


	//----- nvinfo : EIATTR_KPARAM_INFO
	.align		4
.L_7:
        /*0008*/ 	.byte	0x04, 0x17
        /*000a*/ 	.short	(.L_9 - .L_8)
.L_8:
        /*000c*/ 	.word	0x00000000
        /*0010*/ 	.short	0x0002
        /*0012*/ 	.short	0x0010
        /*0014*/ 	.byte	0x00, 0xf5, 0x21, 0x00


	//----- nvinfo : EIATTR_KPARAM_INFO
	.align		4
.L_9:
        /*0018*/ 	.byte	0x04, 0x17
        /*001a*/ 	.short	(.L_11 - .L_10)
.L_10:
        /*001c*/ 	.word	0x00000000
        /*0020*/ 	.short	0x0001
        /*0022*/ 	.short	0x0008
        /*0024*/ 	.byte	0x00, 0xf5, 0x21, 0x00


	//----- nvinfo : EIATTR_KPARAM_INFO
	.align		4
.L_11:
        /*0028*/ 	.byte	0x04, 0x17
        /*002a*/ 	.short	(.L_13 - .L_12)
.L_12:
        /*002c*/ 	.word	0x00000000
        /*0030*/ 	.short	0x0000
        /*0032*/ 	.short	0x0000
        /*0034*/ 	.byte	0x00, 0xf5, 0x21, 0x00


	//----- nvinfo : EIATTR_SPARSE_MMA_MASK
	.align		4
.L_13:
        /*0038*/ 	.byte	0x03, 0x50
        /*003a*/ 	.short	0x0000


	//----- nvinfo : EIATTR_MAXREG_COUNT
	.align		4
        /*003c*/ 	.byte	0x03, 0x1b
        /*003e*/ 	.short	0x00ff


	//----- nvinfo : EIATTR_MERCURY_ISA_VERSION
	.align		4
        /*0040*/ 	.byte	0x03, 0x5f
        /*0042*/ 	.short	0x0101


	//----- nvinfo : EIATTR_VRC_CTA_INIT_COUNT
	.align		4
        /*0044*/ 	.byte	0x02, 0x4a
	.zero		1
	.zero		1


	//----- nvinfo : EIATTR_EXIT_INSTR_OFFSETS
	.align		4
        /*0048*/ 	.byte	0x04, 0x1c
        /*004a*/ 	.short	(.L_15 - .L_14)


	//   ....[0]....
.L_14:
        /*004c*/ 	.word	0x000000b0


	//   ....[1]....
        /*0050*/ 	.word	0x00000760


	//----- nvinfo : EIATTR_CBANK_PARAM_SIZE
	.align		4
.L_15:
        /*0054*/ 	.byte	0x03, 0x19
        /*0056*/ 	.short	0x0018


	//----- nvinfo : EIATTR_PARAM_CBANK
	.align		4
        /*0058*/ 	.byte	0x04, 0x0a
        /*005a*/ 	.short	(.L_17 - .L_16)
	.align		4
.L_16:
        /*005c*/ 	.word	index@(.nv.constant0._Z3mulPfS_S_)
        /*0060*/ 	.short	0x0380
        /*0062*/ 	.short	0x0018


	//----- nvinfo : EIATTR_SW_WAR
	.align		4
.L_17:
        /*0064*/ 	.byte	0x04, 0x36
        /*0066*/ 	.short	(.L_19 - .L_18)
.L_18:
        /*0068*/ 	.word	0x00000008
.L_19:


//--------------------- .nv.callgraph             --------------------------
	.section	.nv.callgraph,"",@"SHT_CUDA_CALLGRAPH"
	.align	4
	.sectionentsize	8
	.align		4
        /*0000*/ 	.word	0x00000000
	.align		4
        /*0004*/ 	.word	0xffffffff
	.align		4
        /*0008*/ 	.word	0x00000000
	.align		4
        /*000c*/ 	.word	0xfffffffe
	.align		4
        /*0010*/ 	.word	0x00000000
	.align		4
        /*0014*/ 	.word	0xfffffffd
	.align		4
        /*0018*/ 	.word	0x00000000
	.align		4
        /*001c*/ 	.word	0xfffffffc


//--------------------- .text._Z3mulPfS_S_        --------------------------
	.section	.text._Z3mulPfS_S_,"ax",@progbits
	.align	128
        .global         _Z3mulPfS_S_
        .type           _Z3mulPfS_S_,@function
        .size           _Z3mulPfS_S_,(.L_x_1 - _Z3mulPfS_S_)
        .other          _Z3mulPfS_S_,@"STO_CUDA_ENTRY STV_DEFAULT"
_Z3mulPfS_S_:
.text._Z3mulPfS_S_:
[----:B------:R-:W-:Y:S01]  /*0000*/  LDC R1, c[0x0][0x37c] ;  /* 0x0000df00ff017b82 */ /* 0x000fe20000000800 */
[----:B------:R-:W0:Y:S07]  /*0010*/  S2R R0, SR_TID.X ;  /* 0x0000000000007919 */ /* 0x000e2e0000002100 */
[----:B------:R-:W1:Y:S01]  /*0020*/  LDC R6, c[0x0][0x364] ;  /* 0x0000d900ff067b82 */ /* 0x000e620000000800 */
[----:B------:R-:W1:Y:S07]  /*0030*/  S2R R3, SR_TID.Y ;  /* 0x0000000000037919 */ /* 0x000e6e0000002200 */
[----:B------:R-:W0:Y:S08]  /*0040*/  S2UR UR5, SR_CTAID.X ;  /* 0x00000000000579c3 */ /* 0x000e300000002500 */
[----:B------:R-:W0:Y:S08]  /*0050*/  LDC R7, c[0x0][0x360] ;  /* 0x0000d800ff077b82 */ /* 0x000e300000000800 */
[----:B------:R-:W1:Y:S01]  /*0060*/  S2UR UR4, SR_CTAID.Y ;  /* 0x00000000000479c3 */ /* 0x000e620000002600 */
[----:B0-----:R-:W-:-:S05]  /*0070*/  IMAD R7, R7, UR5, R0 ;  /* 0x0000000507077c24 */ /* 0x001fca000f8e0200 */
[----:B------:R-:W-:Y:S01]  /*0080*/  ISETP.GT.AND P0, PT, R7, 0x1f, PT ;  /* 0x0000001f0700780c */ /* 0x000fe20003f04270 */
[----:B-1----:R-:W-:-:S05]  /*0090*/  IMAD R6, R6, UR4, R3 ;  /* 0x0000000406067c24 */ /* 0x002fca000f8e0203 */
[----:B------:R-:W-:-:S13]  /*00a0*/  ISETP.GT.U32.OR P0, PT, R6, 0x1f, P0 ;  /* 0x0000001f0600780c */ /* 0x000fda0000704470 */
[----:B------:R-:W-:Y:S05]  /*00b0*/  @P0 EXIT ;  /* 0x000000000000094d */ /* 0x000fea0003800000 */
[----:B------:R-:W0:Y:S01]  /*00c0*/  LDC.64 R4, c[0x0][0x380] ;  /* 0x0000e000ff047b82 */ /* 0x000e220000000a00 */
[----:B------:R-:W1:Y:S01]  /*00d0*/  LDCU.64 UR4, c[0x0][0x358] ;  /* 0x00006b00ff0477ac */ /* 0x000e620008000a00 */
[----:B------:R-:W-:-:S06]  /*00e0*/  SHF.L.U32 R6, R6, 0x5, RZ ;  /* 0x0000000506067819 */ /* 0x000fcc00000006ff */
[----:B------:R-:W2:Y:S01]  /*00f0*/  LDC.64 R2, c[0x0][0x388] ;  /* 0x0000e200ff027b82 */ /* 0x000ea20000000a00 */
[----:B0-----:R-:W-:-:S05]  /*0100*/  IMAD.WIDE.U32 R4, R6, 0x4, R4 ;  /* 0x0000000406047825 */ /* 0x001fca00078e0004 */
[----:B-1----:R-:W3:Y:S01]  /*0110*/  LDG.E R0, desc[UR4][R4.64] ;  /* 0x0000000404007981 */ /* 0x002ee2000c1e1900 */
[----:B--2---:R-:W-:-:S03]  /*0120*/  IMAD.WIDE R2, R7, 0x4, R2 ;  /* 0x0000000407027825 */ /* 0x004fc600078e0202 */
[----:B------:R-:W2:Y:S04]  /*0130*/  LDG.E R27, desc[UR4][R4.64+0x4] ;  /* 0x00000404041b7981 */ /* 0x000ea8000c1e1900 */
[----:B------:R-:W3:Y:S04]  /*0140*/  LDG.E R9, desc[UR4][R2.64] ;  /* 0x0000000402097981 */ /* 0x000ee8000c1e1900 */
[----:B------:R-:W2:Y:S04]  /*0150*/  LDG.E R8, desc[UR4][R2.64+0x80] ;  /* 0x0000800402087981 */ /* 0x000ea8000c1e1900 */
[----:B------:R-:W4:Y:S04]  /*0160*/  LDG.E R21, desc[UR4][R4.64+0x8] ;  /* 0x0000080404157981 */ /* 0x000f28000c1e1900 */
[----:B------:R-:W4:Y:S04]  /*0170*/  LDG.E R18, desc[UR4][R2.64+0x100] ;  /* 0x0001000402127981 */ /* 0x000f28000c1e1900 */
[----:B------:R-:W5:Y:S04]  /*0180*/  LDG.E R20, desc[UR4][R4.64+0xc] ;  /* 0x00000c0404147981 */ /* 0x000f68000c1e1900 */
        /* <DEDUP_REMOVED lines=12> */
[----:B------:R-:W5:Y:S01]  /*0250*/  LDG.E R11, desc[UR4][R2.64+0x480] ;  /* 0x00048004020b7981 */ /* 0x000f62000c1e1900 */
[----:B---3--:R-:W-:-:S03]  /*0260*/  FFMA R0, R0, R9, RZ ;  /* 0x0000000900007223 */ /* 0x008fc600000000ff */
[----:B------:R-:W3:Y:S01]  /*0270*/  LDG.E R9, desc[UR4][R2.64+0x500] ;  /* 0x0005000402097981 */ /* 0x000ee2000c1e1900 */
[----:B--2---:R-:W-:-:S03]  /*0280*/  FFMA R0, R27, R8, R0 ;  /* 0x000000081b007223 */ /* 0x004fc60000000000 */
[----:B------:R-:W3:Y:S01]  /*0290*/  LDG.E R8, desc[UR4][R4.64+0x28] ;  /* 0x0000280404087981 */ /* 0x000ee2000c1e1900 */
[----:B----4-:R-:W-:-:S03]  /*02a0*/  FFMA R27, R21, R18, R0 ;  /* 0x00000012151b7223 */ /* 0x010fc60000000000 */
[----:B------:R-:W2:Y:S04]  /*02b0*/  LDG.E R18, desc[UR4][R4.64+0x2c] ;  /* 0x00002c0404127981 */ /* 0x000ea8000c1e1900 */
[----:B------:R-:W2:Y:S01]  /*02c0*/  LDG.E R21, desc[UR4][R2.64+0x580] ;  /* 0x0005800402157981 */ /* 0x000ea2000c1e1900 */
[----:B-----5:R-:W-:-:S03]  /*02d0*/  FFMA R27, R20, R23, R27 ;  /* 0x00000017141b7223 */ /* 0x020fc6000000001b */
[----:B------:R-:W4:Y:S04]  /*02e0*/  LDG.E R20, desc[UR4][R4.64+0x30] ;  /* 0x0000300404147981 */ /* 0x000f28000c1e1900 */
[----:B------:R-:W4:Y:S01]  /*02f0*/  LDG.E R23, desc[UR4][R2.64+0x600] ;  /* 0x0006000402177981 */ /* 0x000f22000c1e1900 */
[----:B------:R-:W-:-:S03]  /*0300*/  FFMA R27, R22, R25, R27 ;  /* 0x00000019161b7223 */ /* 0x000fc6000000001b */
[----:B------:R-:W5:Y:S04]  /*0310*/  LDG.E R22, desc[UR4][R4.64+0x34] ;  /* 0x0000340404167981 */ /* 0x000f68000c1e1900 */
[----:B------:R-:W5:Y:S01]  /*0320*/  LDG.E R25, desc[UR4][R2.64+0x680] ;  /* 0x0006800402197981 */ /* 0x000f62000c1e1900 */
        /* <DEDUP_REMOVED lines=15> */
[----:B---3--:R-:W-:-:S03]  /*0420*/  FFMA R27, R8, R9, R27 ;  /* 0x00000009081b7223 */ /* 0x008fc6000000001b */
[----:B------:R-:W3:Y:S04]  /*0430*/  LDG.E R9, desc[UR4][R4.64+0x4c] ;  /* 0x00004c0404097981 */ /* 0x000ee8000c1e1900 */
[----:B------:R-:W3:Y:S01]  /*0440*/  LDG.E R8, desc[UR4][R2.64+0x980] ;  /* 0x0009800402087981 */ /* 0x000ee2000c1e1900 */
[----:B--2---:R-:W-:-:S03]  /*0450*/  FFMA R27, R18, R21, R27 ;  /* 0x00000015121b7223 */ /* 0x004fc6000000001b */
[----:B------:R-:W2:Y:S04]  /*0460*/  LDG.E R21, desc[UR4][R4.64+0x50] ;  /* 0x0000500404157981 */ /* 0x000ea8000c1e1900 */
[----:B------:R-:W2:Y:S01]  /*0470*/  LDG.E R18, desc[UR4][R2.64+0xa00] ;  /* 0x000a000402127981 */ /* 0x000ea2000c1e1900 */
[----:B----4-:R-:W-:-:S03]  /*0480*/  FFMA R27, R20, R23, R27 ;  /* 0x00000017141b7223 */ /* 0x010fc6000000001b */
[----:B------:R-:W4:Y:S04]  /*0490*/  LDG.E R23, desc[UR4][R4.64+0x54] ;  /* 0x0000540404177981 */ /* 0x000f28000c1e1900 */
[----:B------:R-:W4:Y:S01]  /*04a0*/  LDG.E R20, desc[UR4][R2.64+0xa80] ;  /* 0x000a800402147981 */ /* 0x000f22000c1e1900 */
[----:B-----5:R-:W-:-:S03]  /*04b0*/  FFMA R27, R22, R25, R27 ;  /* 0x00000019161b7223 */ /* 0x020fc6000000001b */
        /* <DEDUP_REMOVED lines=26> */
[----:B------:R-:W4:Y:S04]  /*0660*/  LDG.E R24, desc[UR4][R2.64+0xf00] ;  /* 0x000f000402187981 */ /* 0x000f28000c1e1900 */
[----:B------:R-:W4:Y:S01]  /*0670*/  LDG.E R20, desc[UR4][R4.64+0x7c] ;  /* 0x00007c0404147981 */ /* 0x000f22000c1e1900 */
[----:B-----5:R-:W-:-:S04]  /*0680*/  FFMA R25, R22, R25, R29 ;  /* 0x0000001916197223 */ /* 0x020fc8000000001d */
[----:B------:R-:W-:-:S04]  /*0690*/  FFMA R19, R16, R19, R25 ;  /* 0x0000001310137223 */ /* 0x000fc80000000019 */
[----:B------:R-:W-:Y:S02]  /*06a0*/  FFMA R14, R14, R17, R19 ;  /* 0x000000110e0e7223 */ /* 0x000fe40000000013 */
[----:B------:R-:W0:Y:S02]  /*06b0*/  LDC.64 R16, c[0x0][0x390] ;  /* 0x0000e400ff107b82 */ /* 0x000e240000000a00 */
[----:B------:R-:W-:-:S04]  /*06c0*/  FFMA R15, R15, R12, R14 ;  /* 0x0000000c0f0f7223 */ /* 0x000fc8000000000e */
[----:B------:R-:W-:-:S04]  /*06d0*/  FFMA R13, R0, R13, R15 ;  /* 0x0000000d000d7223 */ /* 0x000fc8000000000f */
[----:B------:R-:W-:Y:S01]  /*06e0*/  FFMA R11, R10, R11, R13 ;  /* 0x0000000b0a0b7223 */ /* 0x000fe2000000000d */
[----:B------:R-:W-:-:S05]  /*06f0*/  IADD3 R7, PT, PT, R7, R6, RZ ;  /* 0x0000000607077210 */ /* 0x000fca0007ffe0ff */
[----:B0-----:R-:W-:-:S04]  /*0700*/  IMAD.WIDE R16, R7, 0x4, R16 ;  /* 0x0000000407107825 */ /* 0x001fc800078e0210 */
[----:B---3--:R-:W-:-:S04]  /*0710*/  FFMA R9, R8, R9, R11 ;  /* 0x0000000908097223 */ /* 0x008fc8000000000b */
[----:B--2---:R-:W-:-:S04]  /*0720*/  FFMA R18, R18, R21, R9 ;  /* 0x0000001512127223 */ /* 0x004fc80000000009 */
[----:B----4-:R-:W-:-:S04]  /*0730*/  FFMA R23, R23, R24, R18 ;  /* 0x0000001817177223 */ /* 0x010fc80000000012 */
[----:B------:R-:W-:-:S05]  /*0740*/  FFMA R23, R20, R27, R23 ;  /* 0x0000001b14177223 */ /* 0x000fca0000000017 */
[----:B------:R-:W-:Y:S01]  /*0750*/  STG.E desc[UR4][R16.64], R23 ;  /* 0x0000001710007986 */ /* 0x000fe2000c101904 */
[----:B------:R-:W-:Y:S05]  /*0760*/  EXIT ;  /* 0x000000000000794d */ /* 0x000fea0003800000 */
.L_x_0:
[----:B------:R-:W-:-:S00]  /*0770*/  BRA `(.L_x_0) ;  /* 0xfffffffc00fc7947 */ /* 0x000fc0000383ffff */
[----:B------:R-:W-:-:S00]  /*0780*/  NOP ;  /* 0x0000000000007918 */ /* 0x000fc00000000000 */
[----:B------:R-:W-:-:S00]  /*0790*/  NOP ;  /* 0x0000000000007918 */ /* 0x000fc00000000000 */
[----:B------:R-:W-:-:S00]  /*07a0*/  NOP ;  /* 0x0000000000007918 */ /* 0x000fc00000000000 */
[----:B------:R-:W-:-:S00]  /*07b0*/  NOP ;  /* 0x0000000000007918 */ /* 0x000fc00000000000 */
[----:B------:R-:W-:-:S00]  /*07c0*/  NOP ;  /* 0x0000000000007918 */ /* 0x000fc00000000000 */
[----:B------:R-:W-:-:S00]  /*07d0*/  NOP ;  /* 0x0000000000007918 */ /* 0x000fc00000000000 */
[----:B------:R-:W-:-:S00]  /*07e0*/  NOP ;  /* 0x0000000000007918 */ /* 0x000fc00000000000 */
[----:B------:R-:W-:-:S00]  /*07f0*/  NOP ;  /* 0x0000000000007918 */ /* 0x000fc00000000000 */
.L_x_1:


//--------------------- .nv.shared.reserved.0     --------------------------
	.section	.nv.shared.reserved.0,"aw",@nobits
	.weak		__nv_reservedSMEM_offset_0_alias
	.size		__nv_reservedSMEM_offset_0_alias, 0, 64
	.other		__nv_reservedSMEM_offset_0_alias,@"STO_CUDA_RESERVED_SHARED STV_DEFAULT"
__nv_reservedSMEM_offset_0_alias:
	.zero		0
	.zero		64


//--------------------- .nv.constant0._Z3mulPfS_S_ --------------------------
	.section	.nv.constant0._Z3mulPfS_S_,"a",@progbits
	.sectionflags	@""
	.align	4
.nv.constant0._Z3mulPfS_S_:
	.zero		920


//--------------------- SYMBOLS --------------------------

	.type		.nv.reservedSmem.offset0,@object
	.size		.nv.reservedSmem.offset0,0x4
